//
// Generated by NVIDIA NVVM Compiler
//
// Compiler Build ID: CL-36424714
// Cuda compilation tools, release 13.0, V13.0.88
// Based on NVVM 20.0.0
//

.version 9.0
.target sm_100
.address_size 64

	// .globl	_Z13LoadCheck_Remi
.global .align 2 .b8 DeviceMem[20000];
// _ZZ13LoadCheck_RemiE4Cost_$_0 has been demoted
// _ZZ13LoadCheck_RemiE4Cost_$_1 has been demoted
// _ZZ13LoadCheck_RemiE4Cost_$_2 has been demoted
// _ZZ13LoadCheck_RemiE4Cost_$_3 has been demoted

.visible .entry _Z13LoadCheck_Remi(
	.param .u32 _Z13LoadCheck_Remi_param_0
)
{
	.reg .pred 	%p<2>;
	.reg .b16 	%rs<2>;
	.reg .b32 	%r<7>;
	.reg .b64 	%rd<16>;
	// demoted variable
	.shared .align 2 .u16 _ZZ13LoadCheck_RemiE4Cost_$_0;
	// demoted variable
	.shared .align 2 .u16 _ZZ13LoadCheck_RemiE4Cost_$_1;
	// demoted variable
	.shared .align 2 .u16 _ZZ13LoadCheck_RemiE4Cost_$_2;
	// demoted variable
	.shared .align 2 .u16 _ZZ13LoadCheck_RemiE4Cost_$_3;
	mov.u32 	%r5, %tid.x;
	mov.u64 	%rd9, DeviceMem;
	cvta.global.u64 	%rd10, %rd9;
	mul.wide.u32 	%rd11, %r5, 8;
	add.s64 	%rd8, %rd10, %rd11;
	// begin inline asm
	ld.global.nc.s64 %rd15, [%rd8];
	// end inline asm
	// begin inline asm
	mov.u32 %r3, %clock;
	
	// end inline asm
	add.s64 	%rd12, %rd11, %rd9;
	add.s64 	%rd14, %rd12, 8;
	mov.b32 	%r6, 0;
$L__BB0_1:
	setp.eq.s32 	%p1, %r6, 996;
	@%p1 bra 	$L__BB0_3;
	ld.global.u64 	%rd15, [%rd14];
	add.s32 	%r6, %r6, 4;
	add.s64 	%rd14, %rd14, 8;
	bra.uni 	$L__BB0_1;
$L__BB0_3:
	shr.u64 	%rd13, %rd15, 48;
	st.shared.u16 	[_ZZ13LoadCheck_RemiE4Cost_$_0], %rd13;
	mov.b16 	%rs1, 0;
	st.shared.u16 	[_ZZ13LoadCheck_RemiE4Cost_$_1], %rs1;
	st.shared.u16 	[_ZZ13LoadCheck_RemiE4Cost_$_2], %rs1;
	st.shared.u16 	[_ZZ13LoadCheck_RemiE4Cost_$_3], %rs1;
	ret;

}
	// .globl	_Z9LoadChecki
.visible .entry _Z9LoadChecki(
	.param .u32 _Z9LoadChecki_param_0
)
{


	ret;

}


// ===== COMPILED SASS (sm_100) =====

	.target	sm_100

	.elftype	@"ET_EXEC"


//--------------------- .note.nv.tkinfo           --------------------------
	.section	.note.nv.tkinfo,"",@"SHT_NOTE"
	.sectionflags	@"SHF_NOTE_NV_TKINFO"
	.tkinfo
        /*0018*/ 	.word	0x00000002
        /*0030*/ 	.string	""
        /*0030*/ 	.string	"ptxas"
        /*0030*/ 	.string	"Cuda compilation tools, release 13.0, V13.0.88"
        /*0030*/ 	.string	"Build cuda_13.0.r13.0/compiler.36424714_0"
        /*0030*/ 	.string	"-arch sm_100 -m 64 "



//--------------------- .note.nv.cuinfo           --------------------------
	.section	.note.nv.cuinfo,"",@"SHT_NOTE"
	.sectionflags	@"SHF_NOTE_NV_CUINFO"
        /*0018*/ 	.short	0x0002
        /*001a*/ 	.short	0x0064
        /*001c*/ 	.short	0x0082
	.zero		2


//--------------------- .nv.info                  --------------------------
	.section	.nv.info,"",@"SHT_CUDA_INFO"
	.align	4


	//----- nvinfo : EIATTR_REGCOUNT
	.align		4
        /*0000*/ 	.byte	0x04, 0x2f
        /*0002*/ 	.short	(.L_2 - .L_1)
	.align		4
.L_1:
        /*0004*/ 	.word	index@(_Z13LoadCheck_Remi)
        /*0008*/ 	.word	0x00000008


	//----- nvinfo : EIATTR_FRAME_SIZE
	.align		4
.L_2:
        /*000c*/ 	.byte	0x04, 0x11
        /*000e*/ 	.short	(.L_4 - .L_3)
	.align		4
.L_3:
        /*0010*/ 	.word	index@(_Z13LoadCheck_Remi)
        /*0014*/ 	.word	0x00000000


	//----- nvinfo : EIATTR_REGCOUNT
	.align		4
.L_4:
        /*0018*/ 	.byte	0x04, 0x2f
        /*001a*/ 	.short	(.L_6 - .L_5)
	.align		4
.L_5:
        /*001c*/ 	.word	index@(_Z9LoadChecki)
        /*0020*/ 	.word	0x00000004


	//----- nvinfo : EIATTR_FRAME_SIZE
	.align		4
.L_6:
        /*0024*/ 	.byte	0x04, 0x11
        /*0026*/ 	.short	(.L_8 - .L_7)
	.align		4
.L_7:
        /*0028*/ 	.word	index@(_Z9LoadChecki)
        /*002c*/ 	.word	0x00000000


	//----- nvinfo : EIATTR_MIN_STACK_SIZE
	.align		4
.L_8:
        /*0030*/ 	.byte	0x04, 0x12
        /*0032*/ 	.short	(.L_10 - .L_9)
	.align		4
.L_9:
        /*0034*/ 	.word	index@(_Z9LoadChecki)
        /*0038*/ 	.word	0x00000000


	//----- nvinfo : EIATTR_MIN_STACK_SIZE
	.align		4
.L_10:
        /*003c*/ 	.byte	0x04, 0x12
        /*003e*/ 	.short	(.L_12 - .L_11)
	.align		4
.L_11:
        /*0040*/ 	.word	index@(_Z13LoadCheck_Remi)
        /*0044*/ 	.word	0x00000000
.L_12:


//--------------------- .nv.compat                --------------------------
	.section	.nv.compat,"",@"SHT_CUDA_COMPAT_INFO"
	.align	4
        /*0000*/ 	.byte	0x02, 0x09, 0x00, 0x00, 0x02, 0x02, 0x01, 0x00, 0x02, 0x05, 0x05, 0x00, 0x03, 0x07, 0x01, 0x01
        /*0010*/ 	.byte	0x02, 0x03, 0x00, 0x00, 0x02, 0x06, 0x01, 0x00, 0x04, 0x0b, 0x08, 0x00, 0x09, 0x00, 0x00, 0x00
        /*0020*/ 	.byte	0x00, 0x00, 0x00, 0x00


//--------------------- .nv.info._Z9LoadChecki    --------------------------
	.section	.nv.info._Z9LoadChecki,"",@"SHT_CUDA_INFO"
	.sectionflags	@""
	.align	4


	//----- nvinfo : EIATTR_CUDA_API_VERSION
	.align		4
        /*0000*/ 	.byte	0x04, 0x37
        /*0002*/ 	.short	(.L_14 - .L_13)
.L_13:
        /*0004*/ 	.word	0x00000082


	//----- nvinfo : EIATTR_KPARAM_INFO
	.align		4
.L_14:
        /*0008*/ 	.byte	0x04, 0x17
        /*000a*/ 	.short	(.L_16 - .L_15)
.L_15:
        /*000c*/ 	.word	0x00000000
        /*0010*/ 	.short	0x0000
        /*0012*/ 	.short	0x0000
        /*0014*/ 	.byte	0x00, 0xf0, 0x11, 0x00


	//----- nvinfo : EIATTR_SPARSE_MMA_MASK
	.align		4
.L_16:
        /*0018*/ 	.byte	0x03, 0x50
        /*001a*/ 	.short	0x0000


	//----- nvinfo : EIATTR_MAXREG_COUNT
	.align		4
        /*001c*/ 	.byte	0x03, 0x1b
        /*001e*/ 	.short	0x00ff


	//----- nvinfo : EIATTR_MERCURY_ISA_VERSION
	.align		4
        /*0020*/ 	.byte	0x03, 0x5f
        /*0022*/ 	.short	0x0101


	//----- nvinfo : EIATTR_VRC_CTA_INIT_COUNT
	.align		4
        /*0024*/ 	.byte	0x02, 0x4a
	.zero		1
	.zero		1


	//----- nvinfo : EIATTR_EXIT_INSTR_OFFSETS
	.align		4
        /*0028*/ 	.byte	0x04, 0x1c
        /*002a*/ 	.short	(.L_18 - .L_17)


	//   ....[0]....
.L_17:
        /*002c*/ 	.word	0x00000010


	//----- nvinfo : EIATTR_CBANK_PARAM_SIZE
	.align		4
.L_18:
        /*0030*/ 	.byte	0x03, 0x19
        /*0032*/ 	.short	0x0004


	//----- nvinfo : EIATTR_PARAM_CBANK
	.align		4
        /*0034*/ 	.byte	0x04, 0x0a
        /*0036*/ 	.short	(.L_20 - .L_19)
	.align		4
.L_19:
        /*0038*/ 	.word	index@(.nv.constant0._Z9LoadChecki)
        /*003c*/ 	.short	0x0380
        /*003e*/ 	.short	0x0004


	//----- nvinfo : EIATTR_SW_WAR
	.align		4
.L_20:
        /*0040*/ 	.byte	0x04, 0x36
        /*0042*/ 	.short	(.L_22 - .L_21)
.L_21:
        /*0044*/ 	.word	0x00000008
.L_22:


//--------------------- .nv.info._Z13LoadCheck_Remi --------------------------
	.section	.nv.info._Z13LoadCheck_Remi,"",@"SHT_CUDA_INFO"
	.sectionflags	@""
	.align	4


	//----- nvinfo : EIATTR_CUDA_API_VERSION
	.align		4
        /*0000*/ 	.byte	0x04, 0x37
        /*0002*/ 	.short	(.L_24 - .L_23)
.L_23:
        /*0004*/ 	.word	0x00000082


	//----- nvinfo : EIATTR_KPARAM_INFO
	.align		4
.L_24:
        /*0008*/ 	.byte	0x04, 0x17
        /*000a*/ 	.short	(.L_26 - .L_25)
.L_25:
        /*000c*/ 	.word	0x00000000
        /*0010*/ 	.short	0x0000
        /*0012*/ 	.short	0x0000
        /*0014*/ 	.byte	0x00, 0xf0, 0x11, 0x00


	//----- nvinfo : EIATTR_SPARSE_MMA_MASK
	.align		4
.L_26:
        /*0018*/ 	.byte	0x03, 0x50
        /*001a*/ 	.short	0x0000


	//----- nvinfo : EIATTR_MAXREG_COUNT
	.align		4
        /*001c*/ 	.byte	0x03, 0x1b
        /*001e*/ 	.short	0x00ff


	//----- nvinfo : EIATTR_MERCURY_ISA_VERSION
	.align		4
        /*0020*/ 	.byte	0x03, 0x5f
        /*0022*/ 	.short	0x0101


	//----- nvinfo : EIATTR_VRC_CTA_INIT_COUNT
	.align		4
        /*0024*/ 	.byte	0x02, 0x4a
	.zero		1
	.zero		1


	//----- nvinfo : EIATTR_EXIT_INSTR_OFFSETS
	.align		4
        /*0028*/ 	.byte	0x04, 0x1c
        /*002a*/ 	.short	(.L_28 - .L_27)


	//   ....[0]....
.L_27:
        /*002c*/ 	.word	0x000000d0


	//----- nvinfo : EIATTR_CBANK_PARAM_SIZE
	.align		4
.L_28:
        /*0030*/ 	.byte	0x03, 0x19
        /*0032*/ 	.short	0x0004


	//----- nvinfo : EIATTR_PARAM_CBANK
	.align		4
        /*0034*/ 	.byte	0x04, 0x0a
        /*0036*/ 	.short	(.L_30 - .L_29)
	.align		4
.L_29:
        /*0038*/ 	.word	index@(.nv.constant0._Z13LoadCheck_Remi)
        /*003c*/ 	.short	0x0380
        /*003e*/ 	.short	0x0004


	//----- nvinfo : EIATTR_SW_WAR
	.align		4
.L_30:
        /*0040*/ 	.byte	0x04, 0x36
        /*0042*/ 	.short	(.L_32 - .L_31)
.L_31:
        /*0044*/ 	.word	0x00000008
.L_32:


//--------------------- .nv.callgraph             --------------------------
	.section	.nv.callgraph,"",@"SHT_CUDA_CALLGRAPH"
	.align	4
	.sectionentsize	8
	.align		4
        /*0000*/ 	.word	0x00000000
	.align		4
        /*0004*/ 	.word	0xffffffff
	.align		4
        /*0008*/ 	.word	0x00000000
	.align		4
        /*000c*/ 	.word	0xfffffffe
	.align		4
        /*0010*/ 	.word	0x00000000
	.align		4
        /*0014*/ 	.word	0xfffffffd
	.align		4
        /*0018*/ 	.word	0x00000000
	.align		4
        /*001c*/ 	.word	0xfffffffc


//--------------------- .nv.constant4             --------------------------
	.section	.nv.constant4,"a",@progbits
	.align	8
	.align		8
.nv.constant4:
        /*0000*/ 	.dword	DeviceMem


//--------------------- .text._Z9LoadChecki       --------------------------
	.section	.text._Z9LoadChecki,"ax",@progbits
	.align	128
        .global         _Z9LoadChecki
        .type           _Z9LoadChecki,@function
        .size           _Z9LoadChecki,(.L_x_2 - _Z9LoadChecki)
        .other          _Z9LoadChecki,@"STO_CUDA_ENTRY STV_DEFAULT"
_Z9LoadChecki:
.text._Z9LoadChecki:
[----:B------:R-:W-:Y:S01]  /*0000*/  LDC R1, c[0x0][0x37c] ;  /* 0x0000df00ff017b82 */ /* 0x000fe20000000800 */
[----:B------:R-:W-:Y:S05]  /*0010*/  EXIT ;  /* 0x000000000000794d */ /* 0x000fea0003800000 */
.L_x_0:
[----:B------:R-:W-:-:S00]  /*0020*/  BRA `(.L_x_0) ;  /* 0xfffffffc00fc7947 */ /* 0x000fc0000383ffff */
[----:B------:R-:W-:-:S00]  /*0030*/  NOP ;  /* 0x0000000000007918 */ /* 0x000fc00000000000 */
        /* <DEDUP_REMOVED lines=12> */
.L_x_2:


//--------------------- .text._Z13LoadCheck_Remi  --------------------------
	.section	.text._Z13LoadCheck_Remi,"ax",@progbits
	.align	128
        .global         _Z13LoadCheck_Remi
        .type           _Z13LoadCheck_Remi,@function
        .size           _Z13LoadCheck_Remi,(.L_x_3 - _Z13LoadCheck_Remi)
        .other          _Z13LoadCheck_Remi,@"STO_CUDA_ENTRY STV_DEFAULT"
_Z13LoadCheck_Remi:
.text._Z13LoadCheck_Remi:
[----:B------:R-:W-:Y:S01]  /*0000*/  LDC R1, c[0x0][0x37c] ;  /* 0x0000df00ff017b82 */ /* 0x000fe20000000800 */
[----:B------:R-:W0:Y:S07]  /*0010*/  S2R R5, SR_TID.X ;  /* 0x0000000000057919 */ /* 0x000e2e0000002100 */
[----:B------:R-:W0:Y:S01]  /*0020*/  LDC.64 R2, c[0x4][RZ] ;  /* 0x01000000ff027b82 */ /* 0x000e220000000a00 */
[----:B------:R-:W1:Y:S01]  /*0030*/  LDCU.64 UR4, c[0x0][0x358] ;  /* 0x00006b00ff0477ac */ /* 0x000e620008000a00 */
[----:B0-----:R-:W-:-:S06]  /*0040*/  IMAD.WIDE.U32 R2, R5, 0x8, R2 ;  /* 0x0000000805027825 */ /* 0x001fcc00078e0002 */
[----:B-1----:R-:W2:Y:S01]  /*0050*/  LDG.E R2, desc[UR4][R2.64+0x7cc] ;  /* 0x0007cc0402027981 */ /* 0x002ea2000c1e1900 */
[----:B------:R-:W0:Y:S01]  /*0060*/  S2UR UR5, SR_CgaCtaId ;  /* 0x00000000000579c3 */ /* 0x000e220000008800 */
[----:B------:R-:W-:Y:S01]  /*0070*/  UMOV UR4, 0x400 ;  /* 0x0000040000047882 */ /* 0x000fe20000000000 */
[----:B------:R-:W-:Y:S01]  /*0080*/  PRMT R5, RZ, 0x5410, RZ ;  /* 0x00005410ff057816 */ /* 0x000fe200000000ff */
[----:B0-----:R-:W-:Y:S01]  /*0090*/  ULEA UR4, UR5, UR4, 0x18 ;  /* 0x0000000405047291 */ /* 0x001fe2000f8ec0ff */
[----:B--2---:R-:W-:-:S04]  /*00a0*/  SHF.R.U32.HI R0, RZ, 0x10, R2 ;  /* 0x00000010ff007819 */ /* 0x004fc80000011602 */
[----:B------:R-:W-:-:S05]  /*00b0*/  PRMT R4, R0, 0x5410, RZ ;  /* 0x0000541000047816 */ /* 0x000fca00000000ff */
[----:B------:R-:W-:Y:S01]  /*00c0*/  STS.64 [UR4], R4 ;  /* 0x00000004ff007988 */ /* 0x000fe20008000a04 */
[----:B------:R-:W-:Y:S05]  /*00d0*/  EXIT ;  /* 0x000000000000794d */ /* 0x000fea0003800000 */
.L_x_1:
        /* <DEDUP_REMOVED lines=10> */
.L_x_3:


//--------------------- .nv.shared.reserved.0     --------------------------
	.section	.nv.shared.reserved.0,"aw",@nobits
	.weak		__nv_reservedSMEM_offset_0_alias
	.size		__nv_reservedSMEM_offset_0_alias, 0, 64
	.other		__nv_reservedSMEM_offset_0_alias,@"STO_CUDA_RESERVED_SHARED STV_DEFAULT"
__nv_reservedSMEM_offset_0_alias:
	.zero		0
	.zero		64


//--------------------- .nv.global                --------------------------
	.section	.nv.global,"aw",@nobits
	.align	2
.nv.global:
	.type		DeviceMem,@object
	.size		DeviceMem,(.L_0 - DeviceMem)
DeviceMem:
	.zero		20000
.L_0:


//--------------------- .nv.shared._Z13LoadCheck_Remi --------------------------
	.section	.nv.shared._Z13LoadCheck_Remi,"aw",@nobits
	.sectionflags	@""
	.align	2
.nv.shared._Z13LoadCheck_Remi:
	.zero		1032


//--------------------- .nv.constant0._Z9LoadChecki --------------------------
	.section	.nv.constant0._Z9LoadChecki,"a",@progbits
	.sectionflags	@""
	.align	4
.nv.constant0._Z9LoadChecki:
	.zero		900


//--------------------- .nv.constant0._Z13LoadCheck_Remi --------------------------
	.section	.nv.constant0._Z13LoadCheck_Remi,"a",@progbits
	.sectionflags	@""
	.align	4
.nv.constant0._Z13LoadCheck_Remi:
	.zero		900


//--------------------- SYMBOLS --------------------------

	.type		.nv.reservedSmem.offset0,@object
	.size		.nv.reservedSmem.offset0,0x4
	.type		.nv.reservedSmem.cap,@object
	.size		.nv.reservedSmem.cap,0x4
